//
// Generated by NVIDIA NVVM Compiler
//
// Compiler Build ID: CL-36424714
// Cuda compilation tools, release 13.0, V13.0.88
// Based on NVVM 20.0.0
//

.version 9.0
.target sm_100
.address_size 64

	// .globl	_Z8DUKernelPfS_j
.extern .shared .align 16 .b8 temp[];

.visible .entry _Z8DUKernelPfS_j(
	.param .u64 .ptr .align 1 _Z8DUKernelPfS_j_param_0,
	.param .u64 .ptr .align 1 _Z8DUKernelPfS_j_param_1,
	.param .u32 _Z8DUKernelPfS_j_param_2
)
{
	.reg .pred 	%p<8>;
	.reg .b32 	%r<84>;
	.reg .b32 	%f<39>;
	.reg .b64 	%rd<5>;

	ld.param.u64 	%rd2, [_Z8DUKernelPfS_j_param_1];
	ld.param.u32 	%r39, [_Z8DUKernelPfS_j_param_2];
	cvta.to.global.u64 	%rd3, %rd2;
	mov.u32 	%r1, %tid.x;
	mov.u32 	%r2, %ctaid.x;
	mov.u32 	%r40, %ntid.x;
	mad.lo.s32 	%r41, %r2, %r40, %r1;
	mul.wide.s32 	%rd4, %r41, 4;
	add.s64 	%rd1, %rd3, %rd4;
	ld.global.f32 	%f7, [%rd1];
	shl.b32 	%r42, %r41, 2;
	mov.u32 	%r43, temp;
	add.s32 	%r3, %r43, %r42;
	st.shared.f32 	[%r3], %f7;
	bar.sync 	0;
	setp.eq.s32 	%p1, %r1, 0;
	setp.eq.s32 	%p2, %r2, 0;
	or.pred  	%p3, %p1, %p2;
	@%p3 bra 	$L__BB0_7;
	mul.hi.u32 	%r45, %r2, 274877907;
	shr.u32 	%r4, %r45, 6;
	mul.lo.s32 	%r5, %r39, %r2;
	mad.lo.s32 	%r46, %r4, %r2, %r2;
	add.s32 	%r47, %r46, %r5;
	shl.b32 	%r48, %r47, 2;
	add.s32 	%r6, %r43, %r48;
	add.s32 	%r50, %r2, -1;
	add.s32 	%r51, %r1, -1;
	min.u32 	%r52, %r50, %r51;
	add.s32 	%r7, %r52, 1;
	and.b32  	%r8, %r7, 3;
	setp.lt.u32 	%p4, %r52, 3;
	mov.b32 	%r80, 0;
	@%p4 bra 	$L__BB0_4;
	and.b32  	%r80, %r7, -4;
	ld.shared.f32 	%f37, [%r3];
	neg.s32 	%r79, %r80;
	shl.b32 	%r53, %r4, 2;
	add.s32 	%r11, %r53, 4;
	shl.b32 	%r54, %r5, 2;
	add.s32 	%r78, %r43, %r54;
	shl.b32 	%r56, %r4, 4;
	add.s32 	%r13, %r56, 16;
	shl.b32 	%r57, %r4, 3;
	add.s32 	%r14, %r57, 8;
	mad.lo.s32 	%r15, %r4, 12, 12;
	shl.b32 	%r16, %r39, 2;
	mad.lo.s32 	%r58, %r1, %r4, %r1;
	shl.b32 	%r59, %r58, 2;
	add.s32 	%r77, %r43, %r59;
	shl.b32 	%r18, %r39, 4;
	shl.b32 	%r19, %r39, 3;
	mul.lo.s32 	%r20, %r39, 12;
$L__BB0_3:
	ld.shared.f32 	%f8, [%r77];
	ld.shared.f32 	%f9, [%r78];
	ld.shared.f32 	%f10, [%r6];
	div.rn.f32 	%f11, %f9, %f10;
	mul.f32 	%f12, %f8, %f11;
	sub.f32 	%f13, %f37, %f12;
	st.shared.f32 	[%r3], %f13;
	add.s32 	%r60, %r77, %r16;
	ld.shared.f32 	%f14, [%r60];
	add.s32 	%r61, %r78, %r11;
	ld.shared.f32 	%f15, [%r61];
	ld.shared.f32 	%f16, [%r6];
	div.rn.f32 	%f17, %f15, %f16;
	mul.f32 	%f18, %f14, %f17;
	sub.f32 	%f19, %f13, %f18;
	st.shared.f32 	[%r3], %f19;
	add.s32 	%r62, %r77, %r19;
	ld.shared.f32 	%f20, [%r62];
	add.s32 	%r63, %r78, %r14;
	ld.shared.f32 	%f21, [%r63];
	ld.shared.f32 	%f22, [%r6];
	div.rn.f32 	%f23, %f21, %f22;
	mul.f32 	%f24, %f20, %f23;
	sub.f32 	%f25, %f19, %f24;
	st.shared.f32 	[%r3], %f25;
	add.s32 	%r64, %r77, %r20;
	ld.shared.f32 	%f26, [%r64];
	add.s32 	%r65, %r78, %r15;
	ld.shared.f32 	%f27, [%r65];
	ld.shared.f32 	%f28, [%r6];
	div.rn.f32 	%f29, %f27, %f28;
	mul.f32 	%f30, %f26, %f29;
	sub.f32 	%f37, %f25, %f30;
	st.shared.f32 	[%r3], %f37;
	add.s32 	%r79, %r79, 4;
	add.s32 	%r78, %r78, %r13;
	add.s32 	%r77, %r77, %r18;
	setp.ne.s32 	%p5, %r79, 0;
	@%p5 bra 	$L__BB0_3;
$L__BB0_4:
	setp.eq.s32 	%p6, %r8, 0;
	@%p6 bra 	$L__BB0_7;
	ld.shared.f32 	%f38, [%r3];
	shl.b32 	%r66, %r5, 2;
	mad.lo.s32 	%r67, %r80, %r4, %r80;
	shl.b32 	%r68, %r67, 2;
	add.s32 	%r69, %r66, %r68;
	add.s32 	%r83, %r43, %r69;
	shl.b32 	%r71, %r4, 2;
	add.s32 	%r29, %r71, 4;
	mul.lo.s32 	%r72, %r80, %r39;
	shl.b32 	%r73, %r72, 2;
	mad.lo.s32 	%r74, %r1, %r4, %r1;
	shl.b32 	%r75, %r74, 2;
	add.s32 	%r76, %r73, %r75;
	add.s32 	%r82, %r43, %r76;
	shl.b32 	%r31, %r39, 2;
	neg.s32 	%r81, %r8;
$L__BB0_6:
	.pragma "nounroll";
	ld.shared.f32 	%f31, [%r82];
	ld.shared.f32 	%f32, [%r83];
	ld.shared.f32 	%f33, [%r6];
	div.rn.f32 	%f34, %f32, %f33;
	mul.f32 	%f35, %f31, %f34;
	sub.f32 	%f38, %f38, %f35;
	st.shared.f32 	[%r3], %f38;
	add.s32 	%r83, %r83, %r29;
	add.s32 	%r82, %r82, %r31;
	add.s32 	%r81, %r81, 1;
	setp.ne.s32 	%p7, %r81, 0;
	@%p7 bra 	$L__BB0_6;
$L__BB0_7:
	bar.sync 	0;
	ld.shared.f32 	%f36, [%r3];
	st.global.f32 	[%rd1], %f36;
	ret;

}


// ===== COMPILED SASS (sm_100) =====

	.target	sm_100

	.elftype	@"ET_EXEC"


//--------------------- .note.nv.tkinfo           --------------------------
	.section	.note.nv.tkinfo,"",@"SHT_NOTE"
	.sectionflags	@"SHF_NOTE_NV_TKINFO"
	.tkinfo
        /*0018*/ 	.word	0x00000002
        /*0030*/ 	.string	""
        /*0030*/ 	.string	"ptxas"
        /*0030*/ 	.string	"Cuda compilation tools, release 13.0, V13.0.88"
        /*0030*/ 	.string	"Build cuda_13.0.r13.0/compiler.36424714_0"
        /*0030*/ 	.string	"-arch sm_100 -m 64 "



//--------------------- .note.nv.cuinfo           --------------------------
	.section	.note.nv.cuinfo,"",@"SHT_NOTE"
	.sectionflags	@"SHF_NOTE_NV_CUINFO"
        /*0018*/ 	.short	0x0002
        /*001a*/ 	.short	0x0064
        /*001c*/ 	.short	0x0082
	.zero		2


//--------------------- .nv.info                  --------------------------
	.section	.nv.info,"",@"SHT_CUDA_INFO"
	.align	4


	//----- nvinfo : EIATTR_REGCOUNT
	.align		4
        /*0000*/ 	.byte	0x04, 0x2f
        /*0002*/ 	.short	(.L_1 - .L_0)
	.align		4
.L_0:
        /*0004*/ 	.word	index@(_Z8DUKernelPfS_j)
        /*0008*/ 	.word	0x0000001f


	//----- nvinfo : EIATTR_FRAME_SIZE
	.align		4
.L_1:
        /*000c*/ 	.byte	0x04, 0x11
        /*000e*/ 	.short	(.L_3 - .L_2)
	.align		4
.L_2:
        /*0010*/ 	.word	index@($__internal_0_$__cuda_sm3x_div_rn_noftz_f32_slowpath)
        /*0014*/ 	.word	0x00000000


	//----- nvinfo : EIATTR_FRAME_SIZE
	.align		4
.L_3:
        /*0018*/ 	.byte	0x04, 0x11
        /*001a*/ 	.short	(.L_5 - .L_4)
	.align		4
.L_4:
        /*001c*/ 	.word	index@(_Z8DUKernelPfS_j)
        /*0020*/ 	.word	0x00000000


	//----- nvinfo : EIATTR_MIN_STACK_SIZE
	.align		4
.L_5:
        /*0024*/ 	.byte	0x04, 0x12
        /*0026*/ 	.short	(.L_7 - .L_6)
	.align		4
.L_6:
        /*0028*/ 	.word	index@(_Z8DUKernelPfS_j)
        /*002c*/ 	.word	0x00000000
.L_7:


//--------------------- .nv.compat                --------------------------
	.section	.nv.compat,"",@"SHT_CUDA_COMPAT_INFO"
	.align	4
        /*0000*/ 	.byte	0x02, 0x09, 0x00, 0x00, 0x02, 0x02, 0x01, 0x00, 0x02, 0x05, 0x05, 0x00, 0x03, 0x07, 0x01, 0x01
        /*0010*/ 	.byte	0x02, 0x03, 0x00, 0x00, 0x02, 0x06, 0x01, 0x00, 0x04, 0x0b, 0x08, 0x00, 0x01, 0x00, 0x00, 0x00
        /*0020*/ 	.byte	0x00, 0x00, 0x00, 0x00


//--------------------- .nv.info._Z8DUKernelPfS_j --------------------------
	.section	.nv.info._Z8DUKernelPfS_j,"",@"SHT_CUDA_INFO"
	.sectionflags	@""
	.align	4


	//----- nvinfo : EIATTR_CUDA_API_VERSION
	.align		4
        /*0000*/ 	.byte	0x04, 0x37
        /*0002*/ 	.short	(.L_9 - .L_8)
.L_8:
        /*0004*/ 	.word	0x00000082


	//----- nvinfo : EIATTR_KPARAM_INFO
	.align		4
.L_9:
        /*0008*/ 	.byte	0x04, 0x17
        /*000a*/ 	.short	(.L_11 - .L_10)
.L_10:
        /*000c*/ 	.word	0x00000000
        /*0010*/ 	.short	0x0002
        /*0012*/ 	.short	0x0010
        /*0014*/ 	.byte	0x00, 0xf0, 0x11, 0x00


	//----- nvinfo : EIATTR_KPARAM_INFO
	.align		4
.L_11:
        /*0018*/ 	.byte	0x04, 0x17
        /*001a*/ 	.short	(.L_13 - .L_12)
.L_12:
        /*001c*/ 	.word	0x00000000
        /*0020*/ 	.short	0x0001
        /*0022*/ 	.short	0x0008
        /*0024*/ 	.byte	0x00, 0xf5, 0x21, 0x00


	//----- nvinfo : EIATTR_KPARAM_INFO
	.align		4
.L_13:
        /*0028*/ 	.byte	0x04, 0x17
        /*002a*/ 	.short	(.L_15 - .L_14)
.L_14:
        /*002c*/ 	.word	0x00000000
        /*0030*/ 	.short	0x0000
        /*0032*/ 	.short	0x0000
        /*0034*/ 	.byte	0x00, 0xf5, 0x21, 0x00


	//----- nvinfo : EIATTR_SPARSE_MMA_MASK
	.align		4
.L_15:
        /*0038*/ 	.byte	0x03, 0x50
        /*003a*/ 	.short	0x0000


	//----- nvinfo : EIATTR_MAXREG_COUNT
	.align		4
        /*003c*/ 	.byte	0x03, 0x1b
        /*003e*/ 	.short	0x00ff


	//----- nvinfo : EIATTR_NUM_BARRIERS
	.align		4
        /*0040*/ 	.byte	0x02, 0x4c
        /*0042*/ 	.byte	0x01
	.zero		1


	//----- nvinfo : EIATTR_MERCURY_ISA_VERSION
	.align		4
        /*0044*/ 	.byte	0x03, 0x5f
        /*0046*/ 	.short	0x0101


	//----- nvinfo : EIATTR_VRC_CTA_INIT_COUNT
	.align		4
        /*0048*/ 	.byte	0x02, 0x4a
	.zero		1
	.zero		1


	//----- nvinfo : EIATTR_EXIT_INSTR_OFFSETS
	.align		4
        /*004c*/ 	.byte	0x04, 0x1c
        /*004e*/ 	.short	(.L_17 - .L_16)


	//   ....[0]....
.L_16:
        /*0050*/ 	.word	0x00000ae0


	//----- nvinfo : EIATTR_CRS_STACK_SIZE
	.align		4
.L_17:
        /*0054*/ 	.byte	0x04, 0x1e
        /*0056*/ 	.short	(.L_19 - .L_18)
.L_18:
        /*0058*/ 	.word	0x00000000


	//----- nvinfo : EIATTR_CBANK_PARAM_SIZE
	.align		4
.L_19:
        /*005c*/ 	.byte	0x03, 0x19
        /*005e*/ 	.short	0x0014


	//----- nvinfo : EIATTR_PARAM_CBANK
	.align		4
        /*0060*/ 	.byte	0x04, 0x0a
        /*0062*/ 	.short	(.L_21 - .L_20)
	.align		4
.L_20:
        /*0064*/ 	.word	index@(.nv.constant0._Z8DUKernelPfS_j)
        /*0068*/ 	.short	0x0380
        /*006a*/ 	.short	0x0014


	//----- nvinfo : EIATTR_SW_WAR
	.align		4
.L_21:
        /*006c*/ 	.byte	0x04, 0x36
        /*006e*/ 	.short	(.L_23 - .L_22)
.L_22:
        /*0070*/ 	.word	0x00000008
.L_23:


//--------------------- .nv.callgraph             --------------------------
	.section	.nv.callgraph,"",@"SHT_CUDA_CALLGRAPH"
	.align	4
	.sectionentsize	8
	.align		4
        /*0000*/ 	.word	0x00000000
	.align		4
        /*0004*/ 	.word	0xffffffff
	.align		4
        /*0008*/ 	.word	0x00000000
	.align		4
        /*000c*/ 	.word	0xfffffffe
	.align		4
        /*0010*/ 	.word	0x00000000
	.align		4
        /*0014*/ 	.word	0xfffffffd
	.align		4
        /*0018*/ 	.word	0x00000000
	.align		4
        /*001c*/ 	.word	0xfffffffc


//--------------------- .text._Z8DUKernelPfS_j    --------------------------
	.section	.text._Z8DUKernelPfS_j,"ax",@progbits
	.align	128
        .global         _Z8DUKernelPfS_j
        .type           _Z8DUKernelPfS_j,@function
        .size           _Z8DUKernelPfS_j,(.L_x_28 - _Z8DUKernelPfS_j)
        .other          _Z8DUKernelPfS_j,@"STO_CUDA_ENTRY STV_DEFAULT"
_Z8DUKernelPfS_j:
.text._Z8DUKernelPfS_j:
[----:B------:R-:W-:Y:S01]  /*0000*/  LDC R1, c[0x0][0x37c] ;  /* 0x0000df00ff017b82 */ /* 0x000fe20000000800 */
[----:B------:R-:W0:Y:S07]  /*0010*/  S2R R7, SR_CTAID.X ;  /* 0x0000000000077919 */ /* 0x000e2e0000002500 */
[----:B------:R-:W1:Y:S01]  /*0020*/  LDC.64 R14, c[0x0][0x388] ;  /* 0x0000e200ff0e7b82 */ /* 0x000e620000000a00 */
[----:B------:R-:W0:Y:S01]  /*0030*/  LDCU UR4, c[0x0][0x360] ;  /* 0x00006c00ff0477ac */ /* 0x000e220008000800 */
[----:B------:R-:W0:Y:S01]  /*0040*/  S2R R18, SR_TID.X ;  /* 0x0000000000127919 */ /* 0x000e220000002100 */
[----:B------:R-:W2:Y:S05]  /*0050*/  LDCU.64 UR6, c[0x0][0x358] ;  /* 0x00006b00ff0677ac */ /* 0x000eaa0008000a00 */
[----:B------:R-:W3:Y:S01]  /*0060*/  S2UR UR5, SR_CgaCtaId ;  /* 0x00000000000579c3 */ /* 0x000ee20000008800 */
[----:B------:R-:W4:Y:S01]  /*0070*/  LDCU UR8, c[0x0][0x390] ;  /* 0x00007200ff0877ac */ /* 0x000f220008000800 */
[----:B0-----:R-:W-:-:S04]  /*0080*/  IMAD R3, R7, UR4, R18 ;  /* 0x0000000407037c24 */ /* 0x001fc8000f8e0212 */
[----:B-1----:R-:W-:-:S05]  /*0090*/  IMAD.WIDE R14, R3, 0x4, R14 ;  /* 0x00000004030e7825 */ /* 0x002fca00078e020e */
[----:B--2---:R-:W2:Y:S01]  /*00a0*/  LDG.E R5, desc[UR6][R14.64] ;  /* 0x000000060e057981 */ /* 0x004ea2000c1e1900 */
[----:B------:R-:W-:Y:S01]  /*00b0*/  ISETP.NE.AND P0, PT, R7, RZ, PT ;  /* 0x000000ff0700720c */ /* 0x000fe20003f05270 */
[----:B------:R-:W-:Y:S01]  /*00c0*/  UMOV UR4, 0x400 ;  /* 0x0000040000047882 */ /* 0x000fe20000000000 */
[----:B------:R-:W-:Y:S01]  /*00d0*/  BSSY.RECONVERGENT B0, `(.L_x_0) ;  /* 0x000009d000007945 */ /* 0x000fe20003800200 */
[----:B---3--:R-:W-:Y:S01]  /*00e0*/  ULEA UR4, UR5, UR4, 0x18 ;  /* 0x0000000405047291 */ /* 0x008fe2000f8ec0ff */
[----:B------:R-:W-:-:S05]  /*00f0*/  ISETP.EQ.OR P0, PT, R18, RZ, !P0 ;  /* 0x000000ff1200720c */ /* 0x000fca0004702670 */
[----:B------:R-:W-:-:S05]  /*0100*/  LEA R16, R3, UR4, 0x2 ;  /* 0x0000000403107c11 */ /* 0x000fca000f8e10ff */
[----:B--2---:R0:W-:Y:S01]  /*0110*/  STS [R16], R5 ;  /* 0x0000000510007388 */ /* 0x0041e20000000800 */
[----:B------:R-:W-:Y:S06]  /*0120*/  BAR.SYNC.DEFER_BLOCKING 0x0 ;  /* 0x0000000000007b1d */ /* 0x000fec0000010000 */
[----:B----4-:R-:W-:Y:S05]  /*0130*/  @P0 BRA `(.L_x_1) ;  /* 0x0000000800580947 */ /* 0x010fea0003800000 */
[----:B------:R-:W1:Y:S01]  /*0140*/  LDCU UR5, c[0x0][0x390] ;  /* 0x00007200ff0577ac */ /* 0x000e620008000800 */
[----:B------:R-:W-:Y:S01]  /*0150*/  VIADD R0, R18, 0xffffffff ;  /* 0xffffffff12007836 */ /* 0x000fe20000000000 */
[----:B------:R-:W-:Y:S01]  /*0160*/  BSSY.RECONVERGENT B1, `(.L_x_2) ;  /* 0x0000070000017945 */ /* 0x000fe20003800200 */
[----:B------:R-:W-:-:S03]  /*0170*/  IMAD.HI.U32 R17, R7, 0x10624dd3, RZ ;  /* 0x10624dd307117827 */ /* 0x000fc600078e00ff */
[----:B------:R-:W-:Y:S01]  /*0180*/  VIADDMNMX.U32 R2, R7, 0xffffffff, R0, PT ;  /* 0xffffffff07027846 */ /* 0x000fe20003800000 */
[----:B------:R-:W-:Y:S01]  /*0190*/  IMAD.MOV.U32 R12, RZ, RZ, RZ ;  /* 0x000000ffff0c7224 */ /* 0x000fe200078e00ff */
[----:B------:R-:W-:Y:S02]  /*01a0*/  SHF.R.U32.HI R17, RZ, 0x6, R17 ;  /* 0x00000006ff117819 */ /* 0x000fe40000011611 */
[C---:B------:R-:W-:Y:S01]  /*01b0*/  ISETP.GE.U32.AND P0, PT, R2.reuse, 0x3, PT ;  /* 0x000000030200780c */ /* 0x040fe20003f06070 */
[----:B------:R-:W-:Y:S02]  /*01c0*/  VIADD R2, R2, 0x1 ;  /* 0x0000000102027836 */ /* 0x000fe40000000000 */
[----:B------:R-:W-:-:S03]  /*01d0*/  IMAD R0, R17, R7, R7 ;  /* 0x0000000711007224 */ /* 0x000fc600078e0207 */
[----:B------:R-:W-:Y:S01]  /*01e0*/  LOP3.LUT R11, R2, 0x3, RZ, 0xc0, !PT ;  /* 0x00000003020b7812 */ /* 0x000fe200078ec0ff */
[----:B-1----:R-:W-:-:S04]  /*01f0*/  IMAD.U32 R19, RZ, RZ, UR5 ;  /* 0x00000005ff137e24 */ /* 0x002fc8000f8e00ff */
[----:B------:R-:W-:-:S05]  /*0200*/  IMAD R13, R7, R19, RZ ;  /* 0x00000013070d7224 */ /* 0x000fca00078e02ff */
[----:B------:R-:W-:-:S04]  /*0210*/  IADD3 R0, PT, PT, R13, R0, RZ ;  /* 0x000000000d007210 */ /* 0x000fc80007ffe0ff */
[----:B------:R-:W-:Y:S01]  /*0220*/  LEA R10, R0, UR4, 0x2 ;  /* 0x00000004000a7c11 */ /* 0x000fe2000f8e10ff */
[----:B------:R-:W-:Y:S06]  /*0230*/  @!P0 BRA `(.L_x_3) ;  /* 0x0000000400888947 */ /* 0x000fec0003800000 */
[----:B------:R1:W2:Y:S01]  /*0240*/  LDS R26, [R16] ;  /* 0x00000000101a7984 */ /* 0x0002a20000000800 */
[C---:B------:R-:W-:Y:S01]  /*0250*/  IMAD R4, R17.reuse, R18, R18 ;  /* 0x0000001211047224 */ /* 0x040fe200078e0212 */
[----:B------:R-:W-:Y:S01]  /*0260*/  LOP3.LUT R12, R2, 0xfffffffc, RZ, 0xc0, !PT ;  /* 0xfffffffc020c7812 */ /* 0x000fe200078ec0ff */
[----:B------:R-:W-:Y:S01]  /*0270*/  IMAD.MOV.U32 R0, RZ, RZ, 0xc ;  /* 0x0000000cff007424 */ /* 0x000fe200078e00ff */
[----:B------:R-:W-:Y:S02]  /*0280*/  LEA R9, R17, 0x4, 0x2 ;  /* 0x0000000411097811 */ /* 0x000fe400078e10ff */
[----:B------:R-:W-:Y:S01]  /*0290*/  LEA R8, R13, UR4, 0x2 ;  /* 0x000000040d087c11 */ /* 0x000fe2000f8e10ff */
[C---:B0-----:R-:W-:Y:S01]  /*02a0*/  IMAD R5, R17.reuse, R0, 0xc ;  /* 0x0000000c11057424 */ /* 0x041fe200078e0200 */
[C---:B------:R-:W-:Y:S02]  /*02b0*/  LEA R7, R17.reuse, 0x10, 0x4 ;  /* 0x0000001011077811 */ /* 0x040fe400078e20ff */
[----:B------:R-:W-:-:S02]  /*02c0*/  LEA R6, R17, 0x8, 0x3 ;  /* 0x0000000811067811 */ /* 0x000fc400078e18ff */
[----:B------:R-:W-:Y:S02]  /*02d0*/  LEA R4, R4, UR4, 0x2 ;  /* 0x0000000404047c11 */ /* 0x000fe4000f8e10ff */
[----:B-1----:R-:W-:-:S07]  /*02e0*/  IADD3 R3, PT, PT, -R12, RZ, RZ ;  /* 0x000000ff0c037210 */ /* 0x002fce0007ffe1ff */
.L_x_12:
[----:B------:R-:W0:Y:S01]  /*02f0*/  LDS R23, [R10] ;  /* 0x000000000a177984 */ /* 0x000e220000000800 */
[----:B------:R-:W-:Y:S03]  /*0300*/  BSSY.RECONVERGENT B2, `(.L_x_4) ;  /* 0x000000e000027945 */ /* 0x000fe60003800200 */
[----:B------:R-:W1:Y:S04]  /*0310*/  LDS R0, [R8] ;  /* 0x0000000008007984 */ /* 0x000e680000000800 */
[----:B------:R3:W4:Y:S01]  /*0320*/  LDS R27, [R4] ;  /* 0x00000000041b7984 */ /* 0x0007220000000800 */
[----:B0-----:R-:W0:Y:S08]  /*0330*/  MUFU.RCP R2, R23 ;  /* 0x0000001700027308 */ /* 0x001e300000001000 */
[----:B-1----:R-:W1:Y:S01]  /*0340*/  FCHK P0, R0, R23 ;  /* 0x0000001700007302 */ /* 0x002e620000000000 */
[----:B0-----:R-:W-:-:S04]  /*0350*/  FFMA R19, -R23, R2, 1 ;  /* 0x3f80000017137423 */ /* 0x001fc80000000102 */
[----:B------:R-:W-:-:S04]  /*0360*/  FFMA R19, R2, R19, R2 ;  /* 0x0000001302137223 */ /* 0x000fc80000000002 */
[----:B------:R-:W-:-:S04]  /*0370*/  FFMA R2, R0, R19, RZ ;  /* 0x0000001300027223 */ /* 0x000fc800000000ff */
[----:B------:R-:W-:-:S04]  /*0380*/  FFMA R20, -R23, R2, R0 ;  /* 0x0000000217147223 */ /* 0x000fc80000000100 */
[----:B------:R-:W-:Y:S01]  /*0390*/  FFMA R2, R19, R20, R2 ;  /* 0x0000001413027223 */ /* 0x000fe20000000002 */
[----:B-1-34-:R-:W-:Y:S06]  /*03a0*/  @!P0 BRA `(.L_x_5) ;  /* 0x00000000000c8947 */ /* 0x01afec0003800000 */
[----:B------:R-:W-:-:S07]  /*03b0*/  MOV R20, 0x3d0 ;  /* 0x000003d000147802 */ /* 0x000fce0000000f00 */
[----:B--2---:R-:W-:Y:S05]  /*03c0*/  CALL.REL.NOINC `($__internal_0_$__cuda_sm3x_div_rn_noftz_f32_slowpath) ;  /* 0x0000000400c87944 */ /* 0x004fea0003c00000 */
[----:B------:R-:W-:-:S07]  /*03d0*/  IMAD.MOV.U32 R2, RZ, RZ, R0 ;  /* 0x000000ffff027224 */ /* 0x000fce00078e0000 */
.L_x_5:
[----:B------:R-:W-:Y:S05]  /*03e0*/  BSYNC.RECONVERGENT B2 ;  /* 0x0000000000027941 */ /* 0x000fea0003800200 */
.L_x_4:
[----:B--2---:R-:W-:Y:S01]  /*03f0*/  FFMA R27, -R27, R2, R26 ;  /* 0x000000021b1b7223 */ /* 0x004fe2000000011a */
[----:B------:R-:W0:Y:S01]  /*0400*/  LDC R19, c[0x0][0x390] ;  /* 0x0000e400ff137b82 */ /* 0x000e220000000800 */
[----:B------:R-:W-:Y:S01]  /*0410*/  IMAD.IADD R0, R9, 0x1, R8 ;  /* 0x0000000109007824 */ /* 0x000fe200078e0208 */
[----:B------:R-:W-:Y:S02]  /*0420*/  BSSY.RECONVERGENT B2, `(.L_x_6) ;  /* 0x0000011000027945 */ /* 0x000fe40003800200 */
[----:B------:R-:W-:Y:S04]  /*0430*/  STS [R16], R27 ;  /* 0x0000001b10007388 */ /* 0x000fe80000000800 */
[----:B------:R-:W1:Y:S04]  /*0440*/  LDS R23, [R10] ;  /* 0x000000000a177984 */ /* 0x000e680000000800 */
[----:B------:R-:W2:Y:S01]  /*0450*/  LDS R0, [R0] ;  /* 0x0000000000007984 */ /* 0x000ea20000000800 */
[----:B0-----:R-:W-:-:S06]  /*0460*/  LEA R26, R19, R4, 0x2 ;  /* 0x00000004131a7211 */ /* 0x001fcc00078e10ff */
[----:B------:R-:W0:Y:S01]  /*0470*/  LDS R26, [R26] ;  /* 0x000000001a1a7984 */ /* 0x000e220000000800 */
[----:B-1----:R-:W1:Y:S08]  /*0480*/  MUFU.RCP R2, R23 ;  /* 0x0000001700027308 */ /* 0x002e700000001000 */
[----:B--2---:R-:W2:Y:S01]  /*0490*/  FCHK P0, R0, R23 ;  /* 0x0000001700007302 */ /* 0x004ea20000000000 */
[----:B-1----:R-:W-:-:S04]  /*04a0*/  FFMA R19, -R23, R2, 1 ;  /* 0x3f80000017137423 */ /* 0x002fc80000000102 */
[----:B------:R-:W-:-:S04]  /*04b0*/  FFMA R19, R2, R19, R2 ;  /* 0x0000001302137223 */ /* 0x000fc80000000002 */
[----:B------:R-:W-:-:S04]  /*04c0*/  FFMA R2, R0, R19, RZ ;  /* 0x0000001300027223 */ /* 0x000fc800000000ff */
[----:B------:R-:W-:-:S04]  /*04d0*/  FFMA R20, -R23, R2, R0 ;  /* 0x0000000217147223 */ /* 0x000fc80000000100 */
[----:B------:R-:W-:Y:S01]  /*04e0*/  FFMA R2, R19, R20, R2 ;  /* 0x0000001413027223 */ /* 0x000fe20000000002 */
[----:B--2---:R-:W-:Y:S06]  /*04f0*/  @!P0 BRA `(.L_x_7) ;  /* 0x00000000000c8947 */ /* 0x004fec0003800000 */
[----:B------:R-:W-:-:S07]  /*0500*/  MOV R20, 0x520 ;  /* 0x0000052000147802 */ /* 0x000fce0000000f00 */
[----:B0-----:R-:W-:Y:S05]  /*0510*/  CALL.REL.NOINC `($__internal_0_$__cuda_sm3x_div_rn_noftz_f32_slowpath) ;  /* 0x0000000400747944 */ /* 0x001fea0003c00000 */
[----:B------:R-:W-:-:S07]  /*0520*/  IMAD.MOV.U32 R2, RZ, RZ, R0 ;  /* 0x000000ffff027224 */ /* 0x000fce00078e0000 */
.L_x_7:
[----:B------:R-:W-:Y:S05]  /*0530*/  BSYNC.RECONVERGENT B2 ;  /* 0x0000000000027941 */ /* 0x000fea0003800200 */
.L_x_6:
[----:B0-----:R-:W-:Y:S01]  /*0540*/  FFMA R26, -R26, R2, R27 ;  /* 0x000000021a1a7223 */ /* 0x001fe2000000011b */
[----:B------:R-:W-:Y:S01]  /*0550*/  IMAD.IADD R0, R6, 0x1, R8 ;  /* 0x0000000106007824 */ /* 0x000fe200078e0208 */
[----:B------:R-:W0:Y:S01]  /*0560*/  LDC R27, c[0x0][0x390] ;  /* 0x0000e400ff1b7b82 */ /* 0x000e220000000800 */
        /* <DEDUP_REMOVED lines=17> */
.L_x_9:
[----:B------:R-:W-:Y:S05]  /*0680*/  BSYNC.RECONVERGENT B2 ;  /* 0x0000000000027941 */ /* 0x000fea0003800200 */
.L_x_8:
[----:B0-----:R-:W-:Y:S01]  /*0690*/  FFMA R27, -R27, R2, R26 ;  /* 0x000000021b1b7223 */ /* 0x001fe2000000011a */
[----:B------:R-:W0:Y:S01]  /*06a0*/  LDC R19, c[0x0][0x390] ;  /* 0x0000e400ff137b82 */ /* 0x000e220000000800 */
[----:B------:R-:W-:Y:S01]  /*06b0*/  IMAD.IADD R0, R5, 0x1, R8 ;  /* 0x0000000105007824 */ /* 0x000fe200078e0208 */
[----:B------:R-:W-:Y:S02]  /*06c0*/  BSSY.RECONVERGENT B2, `(.L_x_10) ;  /* 0x0000011000027945 */ /* 0x000fe40003800200 */
[----:B------:R-:W-:Y:S04]  /*06d0*/  STS [R16], R27 ;  /* 0x0000001b10007388 */ /* 0x000fe80000000800 */
[----:B------:R-:W1:Y:S04]  /*06e0*/  LDS R23, [R10] ;  /* 0x000000000a177984 */ /* 0x000e680000000800 */
[----:B------:R-:W2:Y:S01]  /*06f0*/  LDS R0, [R0] ;  /* 0x0000000000007984 */ /* 0x000ea20000000800 */
[----:B0-----:R-:W-:-:S06]  /*0700*/  IMAD R26, R19, 0xc, R4 ;  /* 0x0000000c131a7824 */ /* 0x001fcc00078e0204 */
        /* <DEDUP_REMOVED lines=11> */
[----:B------:R-:W-:-:S07]  /*07c0*/  MOV R2, R0 ;  /* 0x0000000000027202 */ /* 0x000fce0000000f00 */
.L_x_11:
[----:B------:R-:W-:Y:S05]  /*07d0*/  BSYNC.RECONVERGENT B2 ;  /* 0x0000000000027941 */ /* 0x000fea0003800200 */
.L_x_10:
[----:B0-----:R-:W-:Y:S01]  /*07e0*/  FFMA R26, -R26, R2, R27 ;  /* 0x000000021a1a7223 */ /* 0x001fe2000000011b */
[----:B------:R-:W-:Y:S01]  /*07f0*/  VIADD R3, R3, 0x4 ;  /* 0x0000000403037836 */ /* 0x000fe20000000000 */
[----:B------:R-:W-:Y:S01]  /*0800*/  IADD3 R8, PT, PT, R7, R8, RZ ;  /* 0x0000000807087210 */ /* 0x000fe20007ffe0ff */
[----:B------:R-:W-:Y:S02]  /*0810*/  IMAD.U32 R19, RZ, RZ, UR8 ;  /* 0x00000008ff137e24 */ /* 0x000fe4000f8e00ff */
[----:B------:R1:W-:Y:S01]  /*0820*/  STS [R16], R26 ;  /* 0x0000001a10007388 */ /* 0x0003e20000000800 */
[----:B------:R-:W-:Y:S01]  /*0830*/  ISETP.NE.AND P0, PT, R3, RZ, PT ;  /* 0x000000ff0300720c */ /* 0x000fe20003f05270 */
[----:B------:R-:W-:-:S12]  /*0840*/  IMAD R4, R19, 0x10, R4 ;  /* 0x0000001013047824 */ /* 0x000fd800078e0204 */
[----:B-1----:R-:W-:Y:S05]  /*0850*/  @P0 BRA `(.L_x_12) ;  /* 0xfffffff800a40947 */ /* 0x002fea000383ffff */
.L_x_3:
[----:B------:R-:W-:Y:S05]  /*0860*/  BSYNC.RECONVERGENT B1 ;  /* 0x0000000000017941 */ /* 0x000fea0003800200 */
.L_x_2:
[----:B------:R-:W-:-:S13]  /*0870*/  ISETP.NE.AND P0, PT, R11, RZ, PT ;  /* 0x000000ff0b00720c */ /* 0x000fda0003f05270 */
[----:B------:R-:W-:Y:S05]  /*0880*/  @!P0 BRA `(.L_x_1) ;  /* 0x0000000000848947 */ /* 0x000fea0003800000 */
[----:B0-----:R0:W1:Y:S01]  /*0890*/  LDS R5, [R16] ;  /* 0x0000000010057984 */ /* 0x0010620000000800 */
[----:B------:R-:W2:Y:S01]  /*08a0*/  LDC R3, c[0x0][0x390] ;  /* 0x0000e400ff037b82 */ /* 0x000ea20000000800 */
[----:B------:R-:W-:Y:S01]  /*08b0*/  IMAD R6, R17, R18, R18 ;  /* 0x0000001211067224 */ /* 0x000fe200078e0212 */
[----:B------:R-:W-:Y:S01]  /*08c0*/  IADD3 R11, PT, PT, -R11, RZ, RZ ;  /* 0x000000ff0b0b7210 */ /* 0x000fe20007ffe1ff */
[C---:B------:R-:W-:Y:S01]  /*08d0*/  IMAD R0, R17.reuse, R12, R12 ;  /* 0x0000000c11007224 */ /* 0x040fe200078e020c */
[----:B------:R-:W-:Y:S01]  /*08e0*/  LEA R17, R17, 0x4, 0x2 ;  /* 0x0000000411117811 */ /* 0x000fe200078e10ff */
[----:B------:R-:W-:Y:S02]  /*08f0*/  IMAD R6, R12, R19, R6 ;  /* 0x000000130c067224 */ /* 0x000fe400078e0206 */
[----:B------:R-:W-:-:S03]  /*0900*/  IMAD.IADD R0, R13, 0x1, R0 ;  /* 0x000000010d007824 */ /* 0x000fc600078e0200 */
[----:B------:R-:W-:Y:S02]  /*0910*/  LEA R6, R6, UR4, 0x2 ;  /* 0x0000000406067c11 */ /* 0x000fe4000f8e10ff */
[----:B0-----:R-:W-:-:S07]  /*0920*/  LEA R8, R0, UR4, 0x2 ;  /* 0x0000000400087c11 */ /* 0x001fce000f8e10ff */
.L_x_15:
[----:B------:R-:W0:Y:S01]  /*0930*/  LDS R23, [R10] ;  /* 0x000000000a177984 */ /* 0x000e220000000800 */
[----:B------:R-:W-:Y:S03]  /*0940*/  BSSY.RECONVERGENT B1, `(.L_x_13) ;  /* 0x000000e000017945 */ /* 0x000fe60003800200 */
[----:B------:R-:W3:Y:S04]  /*0950*/  LDS R0, [R8] ;  /* 0x0000000008007984 */ /* 0x000ee80000000800 */
[----:B------:R4:W1:Y:S01]  /*0960*/  LDS R4, [R6] ;  /* 0x0000000006047984 */ /* 0x0008620000000800 */
[----:B0-----:R-:W0:Y:S08]  /*0970*/  MUFU.RCP R2, R23 ;  /* 0x0000001700027308 */ /* 0x001e300000001000 */
[----:B---3--:R-:W3:Y:S01]  /*0980*/  FCHK P0, R0, R23 ;  /* 0x0000001700007302 */ /* 0x008ee20000000000 */
        /* <DEDUP_REMOVED lines=9> */
.L_x_14:
[----:B------:R-:W-:Y:S05]  /*0a20*/  BSYNC.RECONVERGENT B1 ;  /* 0x0000000000017941 */ /* 0x000fea0003800200 */
.L_x_13:
[----:B------:R-:W-:Y:S01]  /*0a30*/  FFMA R5, -R4, R2, R5 ;  /* 0x0000000204057223 */ /* 0x000fe20000000105 */
[----:B------:R-:W-:Y:S01]  /*0a40*/  VIADD R11, R11, 0x1 ;  /* 0x000000010b0b7836 */ /* 0x000fe20000000000 */
[----:B------:R-:W-:Y:S01]  /*0a50*/  IADD3 R8, PT, PT, R17, R8, RZ ;  /* 0x0000000811087210 */ /* 0x000fe20007ffe0ff */
[----:B--2---:R-:W-:Y:S02]  /*0a60*/  IMAD R6, R3, 0x4, R6 ;  /* 0x0000000403067824 */ /* 0x004fe400078e0206 */
[----:B------:R3:W-:Y:S01]  /*0a70*/  STS [R16], R5 ;  /* 0x0000000510007388 */ /* 0x0007e20000000800 */
[----:B------:R-:W-:-:S13]  /*0a80*/  ISETP.NE.AND P0, PT, R11, RZ, PT ;  /* 0x000000ff0b00720c */ /* 0x000fda0003f05270 */
[----:B---3--:R-:W-:Y:S05]  /*0a90*/  @P0 BRA `(.L_x_15) ;  /* 0xfffffffc00a40947 */ /* 0x008fea000383ffff */
.L_x_1:
[----:B------:R-:W-:Y:S05]  /*0aa0*/  BSYNC.RECONVERGENT B0 ;  /* 0x0000000000007941 */ /* 0x000fea0003800200 */
.L_x_0:
[----:B------:R-:W-:Y:S06]  /*0ab0*/  BAR.SYNC.DEFER_BLOCKING 0x0 ;  /* 0x0000000000007b1d */ /* 0x000fec0000010000 */
[----:B------:R-:W1:Y:S04]  /*0ac0*/  LDS R3, [R16] ;  /* 0x0000000010037984 */ /* 0x000e680000000800 */
[----:B-1----:R-:W-:Y:S01]  /*0ad0*/  STG.E desc[UR6][R14.64], R3 ;  /* 0x000000030e007986 */ /* 0x002fe2000c101906 */
[----:B------:R-:W-:Y:S05]  /*0ae0*/  EXIT ;  /* 0x000000000000794d */ /* 0x000fea0003800000 */
        .weak           $__internal_0_$__cuda_sm3x_div_rn_noftz_f32_slowpath
        .type           $__internal_0_$__cuda_sm3x_div_rn_noftz_f32_slowpath,@function
        .size           $__internal_0_$__cuda_sm3x_div_rn_noftz_f32_slowpath,(.L_x_28 - $__internal_0_$__cuda_sm3x_div_rn_noftz_f32_slowpath)
$__internal_0_$__cuda_sm3x_div_rn_noftz_f32_slowpath:
[----:B------:R-:W-:Y:S01]  /*0af0*/  SHF.R.U32.HI R2, RZ, 0x17, R23 ;  /* 0x00000017ff027819 */ /* 0x000fe20000011617 */
[----:B------:R-:W-:Y:S01]  /*0b00*/  BSSY.RECONVERGENT B3, `(.L_x_16) ;  /* 0x0000062000037945 */ /* 0x000fe20003800200 */
[----:B------:R-:W-:Y:S02]  /*0b10*/  SHF.R.U32.HI R25, RZ, 0x17, R0 ;  /* 0x00000017ff197819 */ /* 0x000fe40000011600 */
[----:B------:R-:W-:Y:S02]  /*0b20*/  LOP3.LUT R2, R2, 0xff, RZ, 0xc0, !PT ;  /* 0x000000ff02027812 */ /* 0x000fe400078ec0ff */
[----:B------:R-:W-:-:S03]  /*0b30*/  LOP3.LUT R25, R25, 0xff, RZ, 0xc0, !PT ;  /* 0x000000ff19197812 */ /* 0x000fc600078ec0ff */
[----:B------:R-:W-:Y:S01]  /*0b40*/  VIADD R21, R2, 0xffffffff ;  /* 0xffffffff02157836 */ /* 0x000fe20000000000 */
[----:B------:R-:W-:-:S04]  /*0b50*/  IADD3 R22, PT, PT, R25, -0x1, RZ ;  /* 0xffffffff19167810 */ /* 0x000fc80007ffe0ff */
[----:B------:R-:W-:-:S04]  /*0b60*/  ISETP.GT.U32.AND P0, PT, R21, 0xfd, PT ;  /* 0x000000fd1500780c */ /* 0x000fc80003f04070 */
[----:B------:R-:W-:-:S13]  /*0b70*/  ISETP.GT.U32.OR P0, PT, R22, 0xfd, P0 ;  /* 0x000000fd1600780c */ /* 0x000fda0000704470 */
[----:B------:R-:W-:Y:S01]  /*0b80*/  @!P0 IMAD.MOV.U32 R19, RZ, RZ, RZ ;  /* 0x000000ffff138224 */ /* 0x000fe200078e00ff */
[----:B------:R-:W-:Y:S06]  /*0b90*/  @!P0 BRA `(.L_x_17) ;  /* 0x00000000005c8947 */ /* 0x000fec0003800000 */
[----:B------:R-:W-:Y:S02]  /*0ba0*/  FSETP.GTU.FTZ.AND P0, PT, |R0|, +INF , PT ;  /* 0x7f8000000000780b */ /* 0x000fe40003f1c200 */
[----:B------:R-:W-:-:S04]  /*0bb0*/  FSETP.GTU.FTZ.AND P1, PT, |R23|, +INF , PT ;  /* 0x7f8000001700780b */ /* 0x000fc80003f3c200 */
[----:B------:R-:W-:-:S13]  /*0bc0*/  PLOP3.LUT P0, PT, P0, P1, PT, 0xf8, 0x8f ;  /* 0x00000000008f781c */ /* 0x000fda0000703f70 */
[----:B------:R-:W-:Y:S05]  /*0bd0*/  @P0 BRA `(.L_x_18) ;  /* 0x00000004004c0947 */ /* 0x000fea0003800000 */
[----:B------:R-:W-:-:S13]  /*0be0*/  LOP3.LUT P0, RZ, R23, 0x7fffffff, R0, 0xc8, !PT ;  /* 0x7fffffff17ff7812 */ /* 0x000fda000780c800 */
[----:B------:R-:W-:Y:S05]  /*0bf0*/  @!P0 BRA `(.L_x_19) ;  /* 0x00000004003c8947 */ /* 0x000fea0003800000 */
[C---:B------:R-:W-:Y:S02]  /*0c00*/  FSETP.NEU.FTZ.AND P2, PT, |R0|.reuse, +INF , PT ;  /* 0x7f8000000000780b */ /* 0x040fe40003f5d200 */
[----:B------:R-:W-:Y:S02]  /*0c10*/  FSETP.NEU.FTZ.AND P1, PT, |R23|, +INF , PT ;  /* 0x7f8000001700780b */ /* 0x000fe40003f3d200 */
[----:B------:R-:W-:-:S11]  /*0c20*/  FSETP.NEU.FTZ.AND P0, PT, |R0|, +INF , PT ;  /* 0x7f8000000000780b */ /* 0x000fd60003f1d200 */
[----:B------:R-:W-:Y:S05]  /*0c30*/  @!P1 BRA !P2, `(.L_x_19) ;  /* 0x00000004002c9947 */ /* 0x000fea0005000000 */
[----:B------:R-:W-:-:S04]  /*0c40*/  LOP3.LUT P2, RZ, R0, 0x7fffffff, RZ, 0xc0, !PT ;  /* 0x7fffffff00ff7812 */ /* 0x000fc8000784c0ff */
[----:B------:R-:W-:-:S13]  /*0c50*/  PLOP3.LUT P1, PT, P1, P2, PT, 0x2f, 0xf2 ;  /* 0x0000000000f2781c */ /* 0x000fda0000f24577 */
[----:B------:R-:W-:Y:S05]  /*0c60*/  @P1 BRA `(.L_x_20) ;  /* 0x0000000400181947 */ /* 0x000fea0003800000 */
[----:B------:R-:W-:-:S04]  /*0c70*/  LOP3.LUT P1, RZ, R23, 0x7fffffff, RZ, 0xc0, !PT ;  /* 0x7fffffff17ff7812 */ /* 0x000fc8000782c0ff */
[----:B------:R-:W-:-:S13]  /*0c80*/  PLOP3.LUT P0, PT, P0, P1, PT, 0x2f, 0xf2 ;  /* 0x0000000000f2781c */ /* 0x000fda0000702577 */
[----:B------:R-:W-:Y:S05]  /*0c90*/  @P0 BRA `(.L_x_21) ;  /* 0x0000000400000947 */ /* 0x000fea0003800000 */
[----:B------:R-:W-:Y:S02]  /*0ca0*/  ISETP.GE.AND P0, PT, R22, RZ, PT ;  /* 0x000000ff1600720c */ /* 0x000fe40003f06270 */
[----:B------:R-:W-:-:S11]  /*0cb0*/  ISETP.GE.AND P1, PT, R21, RZ, PT ;  /* 0x000000ff1500720c */ /* 0x000fd60003f26270 */
[----:B------:R-:W-:Y:S01]  /*0cc0*/  @P0 IMAD.MOV.U32 R19, RZ, RZ, RZ ;  /* 0x000000ffff130224 */ /* 0x000fe200078e00ff */
[----:B------:R-:W-:Y:S01]  /*0cd0*/  @!P0 MOV R19, 0xffffffc0 ;  /* 0xffffffc000138802 */ /* 0x000fe20000000f00 */
[----:B------:R-:W-:Y:S01]  /*0ce0*/  @!P0 FFMA R0, R0, 1.84467440737095516160e+19, RZ ;  /* 0x5f80000000008823 */ /* 0x000fe200000000ff */
[----:B------:R-:W-:-:S03]  /*0cf0*/  @!P1 FFMA R23, R23, 1.84467440737095516160e+19, RZ ;  /* 0x5f80000017179823 */ /* 0x000fc600000000ff */
[----:B------:R-:W-:-:S07]  /*0d00*/  @!P1 VIADD R19, R19, 0x40 ;  /* 0x0000004013139836 */ /* 0x000fce0000000000 */
.L_x_17:
[----:B------:R-:W-:Y:S01]  /*0d10*/  LEA R28, R2, 0xc0800000, 0x17 ;  /* 0xc0800000021c7811 */ /* 0x000fe200078eb8ff */
[----:B------:R-:W-:Y:S01]  /*0d20*/  BSSY.RECONVERGENT B4, `(.L_x_22) ;  /* 0x0000036000047945 */ /* 0x000fe20003800200 */
[----:B------:R-:W-:-:S03]  /*0d30*/  IADD3 R25, PT, PT, R25, -0x7f, RZ ;  /* 0xffffff8119197810 */ /* 0x000fc60007ffe0ff */
[----:B------:R-:W-:Y:S02]  /*0d40*/  IMAD.IADD R28, R23, 0x1, -R28 ;  /* 0x00000001171c7824 */ /* 0x000fe400078e0a1c */
[----:B------:R-:W-:Y:S02]  /*0d50*/  IMAD R0, R25, -0x800000, R0 ;  /* 0xff80000019007824 */ /* 0x000fe400078e0200 */
[----:B------:R-:W0:Y:S01]  /*0d60*/  MUFU.RCP R22, R28 ;  /* 0x0000001c00167308 */ /* 0x000e220000001000 */
[----:B------:R-:W-:-:S04]  /*0d70*/  FADD.FTZ R23, -R28, -RZ ;  /* 0x800000ff1c177221 */ /* 0x000fc80000010100 */
[----:B0-----:R-:W-:-:S04]  /*0d80*/  FFMA R21, R22, R23, 1 ;  /* 0x3f80000016157423 */ /* 0x001fc80000000017 */
[----:B------:R-:W-:-:S04]  /*0d90*/  FFMA R21, R22, R21, R22 ;  /* 0x0000001516157223 */ /* 0x000fc80000000016 */
[----:B------:R-:W-:-:S04]  /*0da0*/  FFMA R22, R0, R21, RZ ;  /* 0x0000001500167223 */ /* 0x000fc800000000ff */
[----:B------:R-:W-:-:S04]  /*0db0*/  FFMA R24, R23, R22, R0 ;  /* 0x0000001617187223 */ /* 0x000fc80000000000 */
[----:B------:R-:W-:Y:S01]  /*0dc0*/  FFMA R24, R21, R24, R22 ;  /* 0x0000001815187223 */ /* 0x000fe20000000016 */
[----:B------:R-:W-:-:S03]  /*0dd0*/  IADD3 R22, PT, PT, R25, 0x7f, -R2 ;  /* 0x0000007f19167810 */ /* 0x000fc60007ffe802 */
[----:B------:R-:W-:Y:S02]  /*0de0*/  FFMA R23, R23, R24, R0 ;  /* 0x0000001817177223 */ /* 0x000fe40000000000 */
[----:B------:R-:W-:Y:S02]  /*0df0*/  IMAD.IADD R19, R22, 0x1, R19 ;  /* 0x0000000116137824 */ /* 0x000fe400078e0213 */
[----:B------:R-:W-:-:S05]  /*0e00*/  FFMA R0, R21, R23, R24 ;  /* 0x0000001715007223 */ /* 0x000fca0000000018 */
[----:B------:R-:W-:-:S04]  /*0e10*/  SHF.R.U32.HI R2, RZ, 0x17, R0 ;  /* 0x00000017ff027819 */ /* 0x000fc80000011600 */
[----:B------:R-:W-:-:S05]  /*0e20*/  LOP3.LUT R2, R2, 0xff, RZ, 0xc0, !PT ;  /* 0x000000ff02027812 */ /* 0x000fca00078ec0ff */
[----:B------:R-:W-:-:S05]  /*0e30*/  IMAD.IADD R2, R2, 0x1, R19 ;  /* 0x0000000102027824 */ /* 0x000fca00078e0213 */
[----:B------:R-:W-:-:S04]  /*0e40*/  IADD3 R22, PT, PT, R2, -0x1, RZ ;  /* 0xffffffff02167810 */ /* 0x000fc80007ffe0ff */
[----:B------:R-:W-:-:S13]  /*0e50*/  ISETP.GE.U32.AND P0, PT, R22, 0xfe, PT ;  /* 0x000000fe1600780c */ /* 0x000fda0003f06070 */
[----:B------:R-:W-:Y:S05]  /*0e60*/  @!P0 BRA `(.L_x_23) ;  /* 0x0000000000808947 */ /* 0x000fea0003800000 */
[----:B------:R-:W-:-:S13]  /*0e70*/  ISETP.GT.AND P0, PT, R2, 0xfe, PT ;  /* 0x000000fe0200780c */ /* 0x000fda0003f04270 */
[----:B------:R-:W-:Y:S05]  /*0e80*/  @P0 BRA `(.L_x_24) ;  /* 0x00000000006c0947 */ /* 0x000fea0003800000 */
[----:B------:R-:W-:-:S13]  /*0e90*/  ISETP.GE.AND P0, PT, R2, 0x1, PT ;  /* 0x000000010200780c */ /* 0x000fda0003f06270 */
[----:B------:R-:W-:Y:S05]  /*0ea0*/  @P0 BRA `(.L_x_25) ;  /* 0x0000000000740947 */ /* 0x000fea0003800000 */
[----:B------:R-:W-:Y:S02]  /*0eb0*/  ISETP.GE.AND P0, PT, R2, -0x18, PT ;  /* 0xffffffe80200780c */ /* 0x000fe40003f06270 */
[----:B------:R-:W-:-:S11]  /*0ec0*/  LOP3.LUT R0, R0, 0x80000000, RZ, 0xc0, !PT ;  /* 0x8000000000007812 */ /* 0x000fd600078ec0ff */
[----:B------:R-:W-:Y:S05]  /*0ed0*/  @!P0 BRA `(.L_x_25) ;  /* 0x0000000000688947 */ /* 0x000fea0003800000 */
[CCC-:B------:R-:W-:Y:S01]  /*0ee0*/  FFMA.RZ R19, R21.reuse, R23.reuse, R24.reuse ;  /* 0x0000001715137223 */ /* 0x1c0fe2000000c018 */
[CCC-:B------:R-:W-:Y:S01]  /*0ef0*/  FFMA.RP R22, R21.reuse, R23.reuse, R24.reuse ;  /* 0x0000001715167223 */ /* 0x1c0fe20000008018 */
[----:B------:R-:W-:Y:S01]  /*0f00*/  FFMA.RM R23, R21, R23, R24 ;  /* 0x0000001715177223 */ /* 0x000fe20000004018 */
[C---:B------:R-:W-:Y:S01]  /*0f10*/  VIADD R21, R2.reuse, 0x20 ;  /* 0x0000002002157836 */ /* 0x040fe20000000000 */
[C---:B------:R-:W-:Y:S02]  /*0f20*/  ISETP.NE.AND P2, PT, R2.reuse, RZ, PT ;  /* 0x000000ff0200720c */ /* 0x040fe40003f45270 */
[----:B------:R-:W-:Y:S02]  /*0f30*/  LOP3.LUT R19, R19, 0x7fffff, RZ, 0xc0, !PT ;  /* 0x007fffff13137812 */ /* 0x000fe400078ec0ff */
[----:B------:R-:W-:Y:S01]  /*0f40*/  ISETP.NE.AND P1, PT, R2, RZ, PT ;  /* 0x000000ff0200720c */ /* 0x000fe20003f25270 */
[----:B------:R-:W-:Y:S01]  /*0f50*/  IMAD.MOV R2, RZ, RZ, -R2 ;  /* 0x000000ffff027224 */ /* 0x000fe200078e0a02 */
[----:B------:R-:W-:-:S02]  /*0f60*/  LOP3.LUT R24, R19, 0x800000, RZ, 0xfc, !PT ;  /* 0x0080000013187812 */ /* 0x000fc400078efcff */
[----:B------:R-:W-:Y:S02]  /*0f70*/  FSETP.NEU.FTZ.AND P0, PT, R22, R23, PT ;  /* 0x000000171600720b */ /* 0x000fe40003f1d000 */
[----:B------:R-:W-:Y:S02]  /*0f80*/  SHF.L.U32 R21, R24, R21, RZ ;  /* 0x0000001518157219 */ /* 0x000fe400000006ff */
[----:B------:R-:W-:Y:S02]  /*0f90*/  SEL R19, R2, RZ, P2 ;  /* 0x000000ff02137207 */ /* 0x000fe40001000000 */
[----:B------:R-:W-:Y:S02]  /*0fa0*/  ISETP.NE.AND P1, PT, R21, RZ, P1 ;  /* 0x000000ff1500720c */ /* 0x000fe40000f25270 */
[----:B------:R-:W-:Y:S02]  /*0fb0*/  SHF.R.U32.HI R21, RZ, R19, R24 ;  /* 0x00000013ff157219 */ /* 0x000fe40000011618 */
[----:B------:R-:W-:-:S02]  /*0fc0*/  PLOP3.LUT P0, PT, P0, P1, PT, 0xf8, 0x8f ;  /* 0x00000000008f781c */ /* 0x000fc40000703f70 */
[----:B------:R-:W-:Y:S02]  /*0fd0*/  SHF.R.U32.HI R19, RZ, 0x1, R21 ;  /* 0x00000001ff137819 */ /* 0x000fe40000011615 */
[----:B------:R-:W-:-:S04]  /*0fe0*/  SEL R2, RZ, 0x1, !P0 ;  /* 0x00000001ff027807 */ /* 0x000fc80004000000 */
[----:B------:R-:W-:-:S04]  /*0ff0*/  LOP3.LUT R2, R2, 0x1, R19, 0xf8, !PT ;  /* 0x0000000102027812 */ /* 0x000fc800078ef813 */
[----:B------:R-:W-:-:S04]  /*1000*/  LOP3.LUT R2, R2, R21, RZ, 0xc0, !PT ;  /* 0x0000001502027212 */ /* 0x000fc800078ec0ff */
[----:B------:R-:W-:-:S04]  /*1010*/  IADD3 R19, PT, PT, R19, R2, RZ ;  /* 0x0000000213137210 */ /* 0x000fc80007ffe0ff */
[----:B------:R-:W-:Y:S01]  /*1020*/  LOP3.LUT R0, R19, R0, RZ, 0xfc, !PT ;  /* 0x0000000013007212 */ /* 0x000fe200078efcff */
[----:B------:R-:W-:Y:S06]  /*1030*/  BRA `(.L_x_25) ;  /* 0x0000000000107947 */ /* 0x000fec0003800000 */
.L_x_24:
[----:B------:R-:W-:-:S04]  /*1040*/  LOP3.LUT R0, R0, 0x80000000, RZ, 0xc0, !PT ;  /* 0x8000000000007812 */ /* 0x000fc800078ec0ff */
[----:B------:R-:W-:Y:S01]  /*1050*/  LOP3.LUT R0, R0, 0x7f800000, RZ, 0xfc, !PT ;  /* 0x7f80000000007812 */ /* 0x000fe200078efcff */
[----:B------:R-:W-:Y:S06]  /*1060*/  BRA `(.L_x_25) ;  /* 0x0000000000047947 */ /* 0x000fec0003800000 */
.L_x_23:
[----:B------:R-:W-:-:S07]  /*1070*/  IMAD R0, R19, 0x800000, R0 ;  /* 0x0080000013007824 */ /* 0x000fce00078e0200 */
.L_x_25:
[----:B------:R-:W-:Y:S05]  /*1080*/  BSYNC.RECONVERGENT B4 ;  /* 0x0000000000047941 */ /* 0x000fea0003800200 */
.L_x_22:
[----:B------:R-:W-:Y:S05]  /*1090*/  BRA `(.L_x_26) ;  /* 0x0000000000207947 */ /* 0x000fea0003800000 */
.L_x_21:
[----:B------:R-:W-:-:S04]  /*10a0*/  LOP3.LUT R0, R23, 0x80000000, R0, 0x48, !PT ;  /* 0x8000000017007812 */ /* 0x000fc800078e4800 */
[----:B------:R-:W-:Y:S01]  /*10b0*/  LOP3.LUT R0, R0, 0x7f800000, RZ, 0xfc, !PT ;  /* 0x7f80000000007812 */ /* 0x000fe200078efcff */
[----:B------:R-:W-:Y:S06]  /*10c0*/  BRA `(.L_x_26) ;  /* 0x0000000000147947 */ /* 0x000fec0003800000 */
.L_x_20:
[----:B------:R-:W-:Y:S01]  /*10d0*/  LOP3.LUT R0, R23, 0x80000000, R0, 0x48, !PT ;  /* 0x8000000017007812 */ /* 0x000fe200078e4800 */
[----:B------:R-:W-:Y:S06]  /*10e0*/  BRA `(.L_x_26) ;  /* 0x00000000000c7947 */ /* 0x000fec0003800000 */
.L_x_19:
[----:B------:R-:W0:Y:S01]  /*10f0*/  MUFU.RSQ R0, -QNAN ;  /* 0xffc0000000007908 */ /* 0x000e220000001400 */
[----:B------:R-:W-:Y:S05]  /*1100*/  BRA `(.L_x_26) ;  /* 0x0000000000047947 */ /* 0x000fea0003800000 */
.L_x_18:
[----:B------:R-:W-:-:S07]  /*1110*/  FADD.FTZ R0, R0, R23 ;  /* 0x0000001700007221 */ /* 0x000fce0000010000 */
.L_x_26:
[----:B------:R-:W-:Y:S05]  /*1120*/  BSYNC.RECONVERGENT B3 ;  /* 0x0000000000037941 */ /* 0x000fea0003800200 */
.L_x_16:
[----:B------:R-:W-:-:S04]  /*1130*/  HFMA2 R21, -RZ, RZ, 0, 0 ;  /* 0x00000000ff157431 */ /* 0x000fc800000001ff */
[----:B0-----:R-:W-:Y:S05]  /*1140*/  RET.REL.NODEC R20 `(_Z8DUKernelPfS_j) ;  /* 0xffffffec14ac7950 */ /* 0x001fea0003c3ffff */
.L_x_27:
[----:B------:R-:W-:-:S00]  /*1150*/  BRA `(.L_x_27) ;  /* 0xfffffffc00fc7947 */ /* 0x000fc0000383ffff */
[----:B------:R-:W-:-:S00]  /*1160*/  NOP ;  /* 0x0000000000007918 */ /* 0x000fc00000000000 */
        /* <DEDUP_REMOVED lines=9> */
.L_x_28:


//--------------------- .nv.shared._Z8DUKernelPfS_j --------------------------
	.section	.nv.shared._Z8DUKernelPfS_j,"aw",@nobits
	.sectionflags	@""
	.align	16
	.zero		1024


//--------------------- .nv.shared.reserved.0     --------------------------
	.section	.nv.shared.reserved.0,"aw",@nobits
	.weak		__nv_reservedSMEM_offset_0_alias
	.size		__nv_reservedSMEM_offset_0_alias, 0, 64
	.other		__nv_reservedSMEM_offset_0_alias,@"STO_CUDA_RESERVED_SHARED STV_DEFAULT"
__nv_reservedSMEM_offset_0_alias:
	.zero		0
	.zero		64


//--------------------- .nv.constant0._Z8DUKernelPfS_j --------------------------
	.section	.nv.constant0._Z8DUKernelPfS_j,"a",@progbits
	.sectionflags	@""
	.align	4
.nv.constant0._Z8DUKernelPfS_j:
	.zero		916


//--------------------- SYMBOLS --------------------------

	.type		.nv.reservedSmem.offset0,@object
	.size		.nv.reservedSmem.offset0,0x4
	.type		.nv.reservedSmem.cap,@object
	.size		.nv.reservedSmem.cap,0x4
